//
// Generated by NVIDIA NVVM Compiler
//
// Compiler Build ID: CL-36424714
// Cuda compilation tools, release 13.0, V13.0.88
// Based on NVVM 20.0.0
//

.version 9.0
.target sm_100
.address_size 64

	// .globl	_Z8generatejPj

.visible .entry _Z8generatejPj(
	.param .u32 _Z8generatejPj_param_0,
	.param .u64 .ptr .align 1 _Z8generatejPj_param_1
)
{
	.reg .pred 	%p<3>;
	.reg .b32 	%r<13>;
	.reg .b64 	%rd<5>;

	ld.param.u32 	%r7, [_Z8generatejPj_param_0];
	ld.param.u64 	%rd2, [_Z8generatejPj_param_1];
	mov.u32 	%r1, %ntid.x;
	mov.u32 	%r8, %ctaid.x;
	mov.u32 	%r9, %tid.x;
	mad.lo.s32 	%r12, %r1, %r8, %r9;
	add.s32 	%r3, %r7, -1;
	setp.ge.u32 	%p1, %r12, %r3;
	@%p1 bra 	$L__BB0_3;
	mov.u32 	%r10, %nctaid.x;
	mul.lo.s32 	%r4, %r1, %r10;
	cvta.to.global.u64 	%rd1, %rd2;
$L__BB0_2:
	add.s32 	%r11, %r12, 2;
	mul.wide.u32 	%rd3, %r12, 4;
	add.s64 	%rd4, %rd1, %rd3;
	st.global.u32 	[%rd4], %r11;
	add.s32 	%r12, %r12, %r4;
	setp.lt.u32 	%p2, %r12, %r3;
	@%p2 bra 	$L__BB0_2;
$L__BB0_3:
	ret;

}
	// .globl	_Z5shootjjPj
.visible .entry _Z5shootjjPj(
	.param .u32 _Z5shootjjPj_param_0,
	.param .u32 _Z5shootjjPj_param_1,
	.param .u64 .ptr .align 1 _Z5shootjjPj_param_2
)
{
	.reg .pred 	%p<3>;
	.reg .b32 	%r<18>;
	.reg .b64 	%rd<5>;

	ld.param.u32 	%r8, [_Z5shootjjPj_param_0];
	ld.param.u32 	%r7, [_Z5shootjjPj_param_1];
	ld.param.u64 	%rd2, [_Z5shootjjPj_param_2];
	mov.u32 	%r1, %ntid.x;
	mov.u32 	%r9, %ctaid.x;
	mov.u32 	%r10, %tid.x;
	mad.lo.s32 	%r11, %r1, %r9, %r10;
	mad.lo.s32 	%r12, %r7, %r11, %r7;
	add.s32 	%r13, %r7, %r12;
	add.s32 	%r17, %r13, -2;
	add.s32 	%r3, %r8, -1;
	setp.ge.u32 	%p1, %r17, %r3;
	@%p1 bra 	$L__BB1_3;
	mov.u32 	%r14, %nctaid.x;
	mul.lo.s32 	%r15, %r1, %r14;
	mad.lo.s32 	%r4, %r7, %r15, %r7;
	cvta.to.global.u64 	%rd1, %rd2;
$L__BB1_2:
	mul.wide.u32 	%rd3, %r17, 4;
	add.s64 	%rd4, %rd1, %rd3;
	mov.b32 	%r16, 0;
	st.global.u32 	[%rd4], %r16;
	add.s32 	%r17, %r4, %r17;
	setp.lt.u32 	%p2, %r17, %r3;
	@%p2 bra 	$L__BB1_2;
$L__BB1_3:
	ret;

}


// ===== COMPILED SASS (sm_100) =====

	.target	sm_100

	.elftype	@"ET_EXEC"


//--------------------- .note.nv.tkinfo           --------------------------
	.section	.note.nv.tkinfo,"",@"SHT_NOTE"
	.sectionflags	@"SHF_NOTE_NV_TKINFO"
	.tkinfo
        /*0018*/ 	.word	0x00000002
        /*0030*/ 	.string	""
        /*0030*/ 	.string	"ptxas"
        /*0030*/ 	.string	"Cuda compilation tools, release 13.0, V13.0.88"
        /*0030*/ 	.string	"Build cuda_13.0.r13.0/compiler.36424714_0"
        /*0030*/ 	.string	"-arch sm_100 -m 64 "



//--------------------- .note.nv.cuinfo           --------------------------
	.section	.note.nv.cuinfo,"",@"SHT_NOTE"
	.sectionflags	@"SHF_NOTE_NV_CUINFO"
        /*0018*/ 	.short	0x0002
        /*001a*/ 	.short	0x0064
        /*001c*/ 	.short	0x0082
	.zero		2


//--------------------- .nv.info                  --------------------------
	.section	.nv.info,"",@"SHT_CUDA_INFO"
	.align	4


	//----- nvinfo : EIATTR_REGCOUNT
	.align		4
        /*0000*/ 	.byte	0x04, 0x2f
        /*0002*/ 	.short	(.L_1 - .L_0)
	.align		4
.L_0:
        /*0004*/ 	.word	index@(_Z8generatejPj)
        /*0008*/ 	.word	0x0000000a


	//----- nvinfo : EIATTR_FRAME_SIZE
	.align		4
.L_1:
        /*000c*/ 	.byte	0x04, 0x11
        /*000e*/ 	.short	(.L_3 - .L_2)
	.align		4
.L_2:
        /*0010*/ 	.word	index@(_Z8generatejPj)
        /*0014*/ 	.word	0x00000000


	//----- nvinfo : EIATTR_REGCOUNT
	.align		4
.L_3:
        /*0018*/ 	.byte	0x04, 0x2f
        /*001a*/ 	.short	(.L_5 - .L_4)
	.align		4
.L_4:
        /*001c*/ 	.word	index@(_Z5shootjjPj)
        /*0020*/ 	.word	0x0000000c


	//----- nvinfo : EIATTR_FRAME_SIZE
	.align		4
.L_5:
        /*0024*/ 	.byte	0x04, 0x11
        /*0026*/ 	.short	(.L_7 - .L_6)
	.align		4
.L_6:
        /*0028*/ 	.word	index@(_Z5shootjjPj)
        /*002c*/ 	.word	0x00000000


	//----- nvinfo : EIATTR_MIN_STACK_SIZE
	.align		4
.L_7:
        /*0030*/ 	.byte	0x04, 0x12
        /*0032*/ 	.short	(.L_9 - .L_8)
	.align		4
.L_8:
        /*0034*/ 	.word	index@(_Z5shootjjPj)
        /*0038*/ 	.word	0x00000000


	//----- nvinfo : EIATTR_MIN_STACK_SIZE
	.align		4
.L_9:
        /*003c*/ 	.byte	0x04, 0x12
        /*003e*/ 	.short	(.L_11 - .L_10)
	.align		4
.L_10:
        /*0040*/ 	.word	index@(_Z8generatejPj)
        /*0044*/ 	.word	0x00000000
.L_11:


//--------------------- .nv.compat                --------------------------
	.section	.nv.compat,"",@"SHT_CUDA_COMPAT_INFO"
	.align	4
        /*0000*/ 	.byte	0x02, 0x09, 0x00, 0x00, 0x02, 0x02, 0x01, 0x00, 0x02, 0x05, 0x05, 0x00, 0x03, 0x07, 0x01, 0x01
        /*0010*/ 	.byte	0x02, 0x03, 0x00, 0x00, 0x02, 0x06, 0x01, 0x00, 0x04, 0x0b, 0x08, 0x00, 0x09, 0x00, 0x00, 0x00
        /*0020*/ 	.byte	0x00, 0x00, 0x00, 0x00


//--------------------- .nv.info._Z5shootjjPj     --------------------------
	.section	.nv.info._Z5shootjjPj,"",@"SHT_CUDA_INFO"
	.sectionflags	@""
	.align	4


	//----- nvinfo : EIATTR_CUDA_API_VERSION
	.align		4
        /*0000*/ 	.byte	0x04, 0x37
        /*0002*/ 	.short	(.L_13 - .L_12)
.L_12:
        /*0004*/ 	.word	0x00000082


	//----- nvinfo : EIATTR_KPARAM_INFO
	.align		4
.L_13:
        /*0008*/ 	.byte	0x04, 0x17
        /*000a*/ 	.short	(.L_15 - .L_14)
.L_14:
        /*000c*/ 	.word	0x00000000
        /*0010*/ 	.short	0x0002
        /*0012*/ 	.short	0x0008
        /*0014*/ 	.byte	0x00, 0xf5, 0x21, 0x00


	//----- nvinfo : EIATTR_KPARAM_INFO
	.align		4
.L_15:
        /*0018*/ 	.byte	0x04, 0x17
        /*001a*/ 	.short	(.L_17 - .L_16)
.L_16:
        /*001c*/ 	.word	0x00000000
        /*0020*/ 	.short	0x0001
        /*0022*/ 	.short	0x0004
        /*0024*/ 	.byte	0x00, 0xf0, 0x11, 0x00


	//----- nvinfo : EIATTR_KPARAM_INFO
	.align		4
.L_17:
        /*0028*/ 	.byte	0x04, 0x17
        /*002a*/ 	.short	(.L_19 - .L_18)
.L_18:
        /*002c*/ 	.word	0x00000000
        /*0030*/ 	.short	0x0000
        /*0032*/ 	.short	0x0000
        /*0034*/ 	.byte	0x00, 0xf0, 0x11, 0x00


	//----- nvinfo : EIATTR_SPARSE_MMA_MASK
	.align		4
.L_19:
        /*0038*/ 	.byte	0x03, 0x50
        /*003a*/ 	.short	0x0000


	//----- nvinfo : EIATTR_MAXREG_COUNT
	.align		4
        /*003c*/ 	.byte	0x03, 0x1b
        /*003e*/ 	.short	0x00ff


	//----- nvinfo : EIATTR_MERCURY_ISA_VERSION
	.align		4
        /*0040*/ 	.byte	0x03, 0x5f
        /*0042*/ 	.short	0x0101


	//----- nvinfo : EIATTR_VRC_CTA_INIT_COUNT
	.align		4
        /*0044*/ 	.byte	0x02, 0x4a
	.zero		1
	.zero		1


	//----- nvinfo : EIATTR_EXIT_INSTR_OFFSETS
	.align		4
        /*0048*/ 	.byte	0x04, 0x1c
        /*004a*/ 	.short	(.L_21 - .L_20)


	//   ....[0]....
.L_20:
        /*004c*/ 	.word	0x000000a0


	//   ....[1]....
        /*0050*/ 	.word	0x00000150


	//----- nvinfo : EIATTR_CRS_STACK_SIZE
	.align		4
.L_21:
        /*0054*/ 	.byte	0x04, 0x1e
        /*0056*/ 	.short	(.L_23 - .L_22)
.L_22:
        /*0058*/ 	.word	0x00000000


	//----- nvinfo : EIATTR_CBANK_PARAM_SIZE
	.align		4
.L_23:
        /*005c*/ 	.byte	0x03, 0x19
        /*005e*/ 	.short	0x0010


	//----- nvinfo : EIATTR_PARAM_CBANK
	.align		4
        /*0060*/ 	.byte	0x04, 0x0a
        /*0062*/ 	.short	(.L_25 - .L_24)
	.align		4
.L_24:
        /*0064*/ 	.word	index@(.nv.constant0._Z5shootjjPj)
        /*0068*/ 	.short	0x0380
        /*006a*/ 	.short	0x0010


	//----- nvinfo : EIATTR_SW_WAR
	.align		4
.L_25:
        /*006c*/ 	.byte	0x04, 0x36
        /*006e*/ 	.short	(.L_27 - .L_26)
.L_26:
        /*0070*/ 	.word	0x00000008
.L_27:


//--------------------- .nv.info._Z8generatejPj   --------------------------
	.section	.nv.info._Z8generatejPj,"",@"SHT_CUDA_INFO"
	.sectionflags	@""
	.align	4


	//----- nvinfo : EIATTR_CUDA_API_VERSION
	.align		4
        /*0000*/ 	.byte	0x04, 0x37
        /*0002*/ 	.short	(.L_29 - .L_28)
.L_28:
        /*0004*/ 	.word	0x00000082


	//----- nvinfo : EIATTR_KPARAM_INFO
	.align		4
.L_29:
        /*0008*/ 	.byte	0x04, 0x17
        /*000a*/ 	.short	(.L_31 - .L_30)
.L_30:
        /*000c*/ 	.word	0x00000000
        /*0010*/ 	.short	0x0001
        /*0012*/ 	.short	0x0008
        /*0014*/ 	.byte	0x00, 0xf5, 0x21, 0x00


	//----- nvinfo : EIATTR_KPARAM_INFO
	.align		4
.L_31:
        /*0018*/ 	.byte	0x04, 0x17
        /*001a*/ 	.short	(.L_33 - .L_32)
.L_32:
        /*001c*/ 	.word	0x00000000
        /*0020*/ 	.short	0x0000
        /*0022*/ 	.short	0x0000
        /*0024*/ 	.byte	0x00, 0xf0, 0x11, 0x00


	//----- nvinfo : EIATTR_SPARSE_MMA_MASK
	.align		4
.L_33:
        /*0028*/ 	.byte	0x03, 0x50
        /*002a*/ 	.short	0x0000


	//----- nvinfo : EIATTR_MAXREG_COUNT
	.align		4
        /*002c*/ 	.byte	0x03, 0x1b
        /*002e*/ 	.short	0x00ff


	//----- nvinfo : EIATTR_MERCURY_ISA_VERSION
	.align		4
        /*0030*/ 	.byte	0x03, 0x5f
        /*0032*/ 	.short	0x0101


	//----- nvinfo : EIATTR_VRC_CTA_INIT_COUNT
	.align		4
        /*0034*/ 	.byte	0x02, 0x4a
	.zero		1
	.zero		1


	//----- nvinfo : EIATTR_EXIT_INSTR_OFFSETS
	.align		4
        /*0038*/ 	.byte	0x04, 0x1c
        /*003a*/ 	.short	(.L_35 - .L_34)


	//   ....[0]....
.L_34:
        /*003c*/ 	.word	0x00000080


	//   ....[1]....
        /*0040*/ 	.word	0x00000130


	//----- nvinfo : EIATTR_CRS_STACK_SIZE
	.align		4
.L_35:
        /*0044*/ 	.byte	0x04, 0x1e
        /*0046*/ 	.short	(.L_37 - .L_36)
.L_36:
        /*0048*/ 	.word	0x00000000


	//----- nvinfo : EIATTR_CBANK_PARAM_SIZE
	.align		4
.L_37:
        /*004c*/ 	.byte	0x03, 0x19
        /*004e*/ 	.short	0x0010


	//----- nvinfo : EIATTR_PARAM_CBANK
	.align		4
        /*0050*/ 	.byte	0x04, 0x0a
        /*0052*/ 	.short	(.L_39 - .L_38)
	.align		4
.L_38:
        /*0054*/ 	.word	index@(.nv.constant0._Z8generatejPj)
        /*0058*/ 	.short	0x0380
        /*005a*/ 	.short	0x0010


	//----- nvinfo : EIATTR_SW_WAR
	.align		4
.L_39:
        /*005c*/ 	.byte	0x04, 0x36
        /*005e*/ 	.short	(.L_41 - .L_40)
.L_40:
        /*0060*/ 	.word	0x00000008
.L_41:


//--------------------- .nv.callgraph             --------------------------
	.section	.nv.callgraph,"",@"SHT_CUDA_CALLGRAPH"
	.align	4
	.sectionentsize	8
	.align		4
        /*0000*/ 	.word	0x00000000
	.align		4
        /*0004*/ 	.word	0xffffffff
	.align		4
        /*0008*/ 	.word	0x00000000
	.align		4
        /*000c*/ 	.word	0xfffffffe
	.align		4
        /*0010*/ 	.word	0x00000000
	.align		4
        /*0014*/ 	.word	0xfffffffd
	.align		4
        /*0018*/ 	.word	0x00000000
	.align		4
        /*001c*/ 	.word	0xfffffffc


//--------------------- .text._Z5shootjjPj        --------------------------
	.section	.text._Z5shootjjPj,"ax",@progbits
	.align	128
        .global         _Z5shootjjPj
        .type           _Z5shootjjPj,@function
        .size           _Z5shootjjPj,(.L_x_4 - _Z5shootjjPj)
        .other          _Z5shootjjPj,@"STO_CUDA_ENTRY STV_DEFAULT"
_Z5shootjjPj:
.text._Z5shootjjPj:
[----:B------:R-:W-:Y:S01]  /*0000*/  LDC R1, c[0x0][0x37c] ;  /* 0x0000df00ff017b82 */ /* 0x000fe20000000800 */
[----:B------:R-:W0:Y:S07]  /*0010*/  S2R R0, SR_CTAID.X ;  /* 0x0000000000007919 */ /* 0x000e2e0000002500 */
[----:B------:R-:W1:Y:S01]  /*0020*/  LDC.64 R8, c[0x0][0x380] ;  /* 0x0000e000ff087b82 */ /* 0x000e620000000a00 */
[----:B------:R-:W0:Y:S01]  /*0030*/  LDCU UR4, c[0x0][0x360] ;  /* 0x00006c00ff0477ac */ /* 0x000e220008000800 */
[----:B------:R-:W0:Y:S01]  /*0040*/  S2R R3, SR_TID.X ;  /* 0x0000000000037919 */ /* 0x000e220000002100 */
[----:B-1----:R-:W-:Y:S01]  /*0050*/  IADD3 R7, PT, PT, R8, -0x1, RZ ;  /* 0xffffffff08077810 */ /* 0x002fe20007ffe0ff */
[----:B0-----:R-:W-:-:S04]  /*0060*/  IMAD R0, R0, UR4, R3 ;  /* 0x0000000400007c24 */ /* 0x001fc8000f8e0203 */
[----:B------:R-:W-:-:S05]  /*0070*/  IMAD R0, R0, R9, R9 ;  /* 0x0000000900007224 */ /* 0x000fca00078e0209 */
[----:B------:R-:W-:-:S04]  /*0080*/  IADD3 R0, PT, PT, R0, -0x2, R9 ;  /* 0xfffffffe00007810 */ /* 0x000fc80007ffe009 */
[----:B------:R-:W-:-:S13]  /*0090*/  ISETP.GE.U32.AND P0, PT, R0, R7, PT ;  /* 0x000000070000720c */ /* 0x000fda0003f06070 */
[----:B------:R-:W-:Y:S05]  /*00a0*/  @P0 EXIT ;  /* 0x000000000000094d */ /* 0x000fea0003800000 */
[----:B------:R-:W0:Y:S01]  /*00b0*/  LDC R2, c[0x0][0x370] ;  /* 0x0000dc00ff027b82 */ /* 0x000e220000000800 */
[----:B------:R-:W1:Y:S07]  /*00c0*/  LDCU.64 UR6, c[0x0][0x358] ;  /* 0x00006b00ff0677ac */ /* 0x000e6e0008000a00 */
[----:B------:R-:W2:Y:S01]  /*00d0*/  LDC.64 R4, c[0x0][0x388] ;  /* 0x0000e200ff047b82 */ /* 0x000ea20000000a00 */
[----:B0-----:R-:W-:-:S04]  /*00e0*/  IMAD R2, R2, UR4, RZ ;  /* 0x0000000402027c24 */ /* 0x001fc8000f8e02ff */
[----:B-1----:R-:W-:-:S07]  /*00f0*/  IMAD R9, R2, R9, R9 ;  /* 0x0000000902097224 */ /* 0x002fce00078e0209 */
.L_x_0:
[----:B--2---:R-:W-:Y:S01]  /*0100*/  IMAD.WIDE.U32 R2, R0, 0x4, R4 ;  /* 0x0000000400027825 */ /* 0x004fe200078e0004 */
[----:B------:R-:W-:-:S04]  /*0110*/  IADD3 R0, PT, PT, R9, R0, RZ ;  /* 0x0000000009007210 */ /* 0x000fc80007ffe0ff */
[----:B------:R0:W-:Y:S01]  /*0120*/  STG.E desc[UR6][R2.64], RZ ;  /* 0x000000ff02007986 */ /* 0x0001e2000c101906 */
[----:B------:R-:W-:-:S13]  /*0130*/  ISETP.GE.U32.AND P0, PT, R0, R7, PT ;  /* 0x000000070000720c */ /* 0x000fda0003f06070 */
[----:B0-----:R-:W-:Y:S05]  /*0140*/  @!P0 BRA `(.L_x_0) ;  /* 0xfffffffc00ec8947 */ /* 0x001fea000383ffff */
[----:B------:R-:W-:Y:S05]  /*0150*/  EXIT ;  /* 0x000000000000794d */ /* 0x000fea0003800000 */
.L_x_1:
[----:B------:R-:W-:-:S00]  /*0160*/  BRA `(.L_x_1) ;  /* 0xfffffffc00fc7947 */ /* 0x000fc0000383ffff */
[----:B------:R-:W-:-:S00]  /*0170*/  NOP ;  /* 0x0000000000007918 */ /* 0x000fc00000000000 */
        /* <DEDUP_REMOVED lines=8> */
.L_x_4:


//--------------------- .text._Z8generatejPj      --------------------------
	.section	.text._Z8generatejPj,"ax",@progbits
	.align	128
        .global         _Z8generatejPj
        .type           _Z8generatejPj,@function
        .size           _Z8generatejPj,(.L_x_5 - _Z8generatejPj)
        .other          _Z8generatejPj,@"STO_CUDA_ENTRY STV_DEFAULT"
_Z8generatejPj:
.text._Z8generatejPj:
[----:B------:R-:W-:Y:S01]  /*0000*/  LDC R1, c[0x0][0x37c] ;  /* 0x0000df00ff017b82 */ /* 0x000fe20000000800 */
[----:B------:R-:W0:Y:S01]  /*0010*/  S2R R0, SR_CTAID.X ;  /* 0x0000000000007919 */ /* 0x000e220000002500 */
[----:B------:R-:W1:Y:S01]  /*0020*/  LDCU UR4, c[0x0][0x380] ;  /* 0x00007000ff0477ac */ /* 0x000e620008000800 */
[----:B------:R-:W0:Y:S01]  /*0030*/  S2R R3, SR_TID.X ;  /* 0x0000000000037919 */ /* 0x000e220000002100 */
[----:B------:R-:W0:Y:S01]  /*0040*/  LDCU UR5, c[0x0][0x360] ;  /* 0x00006c00ff0577ac */ /* 0x000e220008000800 */
[----:B-1----:R-:W-:Y:S01]  /*0050*/  UIADD3 UR4, UPT, UPT, UR4, -0x1, URZ ;  /* 0xffffffff04047890 */ /* 0x002fe2000fffe0ff */
[----:B0-----:R-:W-:-:S05]  /*0060*/  IMAD R0, R0, UR5, R3 ;  /* 0x0000000500007c24 */ /* 0x001fca000f8e0203 */
[----:B------:R-:W-:-:S13]  /*0070*/  ISETP.GE.U32.AND P0, PT, R0, UR4, PT ;  /* 0x0000000400007c0c */ /* 0x000fda000bf06070 */
[----:B------:R-:W-:Y:S05]  /*0080*/  @P0 EXIT ;  /* 0x000000000000094d */ /* 0x000fea0003800000 */
[----:B------:R-:W0:Y:S01]  /*0090*/  LDC.64 R4, c[0x0][0x388] ;  /* 0x0000e200ff047b82 */ /* 0x000e220000000a00 */
[----:B------:R-:W1:Y:S01]  /*00a0*/  LDCU UR6, c[0x0][0x370] ;  /* 0x00006e00ff0677ac */ /* 0x000e620008000800 */
[----:B------:R-:W2:Y:S01]  /*00b0*/  LDCU.64 UR8, c[0x0][0x358] ;  /* 0x00006b00ff0877ac */ /* 0x000ea20008000a00 */
[----:B-1----:R-:W-:-:S12]  /*00c0*/  UIMAD UR5, UR5, UR6, URZ ;  /* 0x00000006050572a4 */ /* 0x002fd8000f8e02ff */
.L_x_2:
[C---:B------:R-:W-:Y:S01]  /*00d0*/  IADD3 R7, PT, PT, R0.reuse, 0x2, RZ ;  /* 0x0000000200077810 */ /* 0x040fe20007ffe0ff */
[C---:B0-----:R-:W-:Y:S01]  /*00e0*/  IMAD.WIDE.U32 R2, R0.reuse, 0x4, R4 ;  /* 0x0000000400027825 */ /* 0x041fe200078e0004 */
[----:B------:R-:W-:-:S04]  /*00f0*/  IADD3 R0, PT, PT, R0, UR5, RZ ;  /* 0x0000000500007c10 */ /* 0x000fc8000fffe0ff */
[----:B--2---:R1:W-:Y:S01]  /*0100*/  STG.E desc[UR8][R2.64], R7 ;  /* 0x0000000702007986 */ /* 0x0043e2000c101908 */
[----:B------:R-:W-:-:S13]  /*0110*/  ISETP.GE.U32.AND P0, PT, R0, UR4, PT ;  /* 0x0000000400007c0c */ /* 0x000fda000bf06070 */
[----:B-1----:R-:W-:Y:S05]  /*0120*/  @!P0 BRA `(.L_x_2) ;  /* 0xfffffffc00e88947 */ /* 0x002fea000383ffff */
[----:B------:R-:W-:Y:S05]  /*0130*/  EXIT ;  /* 0x000000000000794d */ /* 0x000fea0003800000 */
.L_x_3:
        /* <DEDUP_REMOVED lines=12> */
.L_x_5:


//--------------------- .nv.shared.reserved.0     --------------------------
	.section	.nv.shared.reserved.0,"aw",@nobits
	.weak		__nv_reservedSMEM_offset_0_alias
	.size		__nv_reservedSMEM_offset_0_alias, 0, 64
	.other		__nv_reservedSMEM_offset_0_alias,@"STO_CUDA_RESERVED_SHARED STV_DEFAULT"
__nv_reservedSMEM_offset_0_alias:
	.zero		0
	.zero		64


//--------------------- .nv.constant0._Z5shootjjPj --------------------------
	.section	.nv.constant0._Z5shootjjPj,"a",@progbits
	.sectionflags	@""
	.align	4
.nv.constant0._Z5shootjjPj:
	.zero		912


//--------------------- .nv.constant0._Z8generatejPj --------------------------
	.section	.nv.constant0._Z8generatejPj,"a",@progbits
	.sectionflags	@""
	.align	4
.nv.constant0._Z8generatejPj:
	.zero		912


//--------------------- SYMBOLS --------------------------

	.type		.nv.reservedSmem.offset0,@object
	.size		.nv.reservedSmem.offset0,0x4
